//
// Generated by NVIDIA NVVM Compiler
//
// Compiler Build ID: CL-36424714
// Cuda compilation tools, release 13.0, V13.0.88
// Based on NVVM 20.0.0
//

.version 9.0
.target sm_100
.address_size 64

	// .globl	_Z6solverPKiPfS1_ii

.visible .entry _Z6solverPKiPfS1_ii(
	.param .u64 .ptr .align 1 _Z6solverPKiPfS1_ii_param_0,
	.param .u64 .ptr .align 1 _Z6solverPKiPfS1_ii_param_1,
	.param .u64 .ptr .align 1 _Z6solverPKiPfS1_ii_param_2,
	.param .u32 _Z6solverPKiPfS1_ii_param_3,
	.param .u32 _Z6solverPKiPfS1_ii_param_4
)
{
	.reg .b32 	%r<13>;
	.reg .b32 	%f<7>;
	.reg .b64 	%rd<13>;

	ld.param.u64 	%rd1, [_Z6solverPKiPfS1_ii_param_0];
	ld.param.u64 	%rd2, [_Z6solverPKiPfS1_ii_param_1];
	ld.param.u64 	%rd3, [_Z6solverPKiPfS1_ii_param_2];
	ld.param.u32 	%r1, [_Z6solverPKiPfS1_ii_param_3];
	cvta.to.global.u64 	%rd4, %rd2;
	cvta.to.global.u64 	%rd5, %rd3;
	cvta.to.global.u64 	%rd6, %rd1;
	mov.u32 	%r2, %ctaid.x;
	mov.u32 	%r3, %ntid.x;
	mov.u32 	%r4, %tid.x;
	mad.lo.s32 	%r5, %r2, %r3, %r4;
	mov.u32 	%r6, %ctaid.y;
	mov.u32 	%r7, %ntid.y;
	mov.u32 	%r8, %tid.y;
	mad.lo.s32 	%r9, %r6, %r7, %r8;
	mad.lo.s32 	%r10, %r1, %r9, %r5;
	mul.wide.s32 	%rd7, %r10, 4;
	add.s64 	%rd8, %rd6, %rd7;
	ld.global.u32 	%r11, [%rd8];
	cvt.rn.f32.s32 	%f1, %r11;
	mul.wide.s32 	%rd9, %r5, 4;
	add.s64 	%rd10, %rd5, %rd9;
	ld.global.f32 	%f2, [%rd10];
	add.f32 	%f3, %f2, %f1;
	st.global.f32 	[%rd10], %f3;
	ld.global.u32 	%r12, [%rd8];
	cvt.rn.f32.s32 	%f4, %r12;
	mul.wide.u32 	%rd11, %r9, 4;
	add.s64 	%rd12, %rd4, %rd11;
	ld.global.f32 	%f5, [%rd12];
	add.f32 	%f6, %f5, %f4;
	st.global.f32 	[%rd12], %f6;
	ret;

}


// ===== COMPILED SASS (sm_100) =====

	.target	sm_100

	.elftype	@"ET_EXEC"


//--------------------- .note.nv.tkinfo           --------------------------
	.section	.note.nv.tkinfo,"",@"SHT_NOTE"
	.sectionflags	@"SHF_NOTE_NV_TKINFO"
	.tkinfo
        /*0018*/ 	.word	0x00000002
        /*0030*/ 	.string	""
        /*0030*/ 	.string	"ptxas"
        /*0030*/ 	.string	"Cuda compilation tools, release 13.0, V13.0.88"
        /*0030*/ 	.string	"Build cuda_13.0.r13.0/compiler.36424714_0"
        /*0030*/ 	.string	"-arch sm_100 -m 64 "



//--------------------- .note.nv.cuinfo           --------------------------
	.section	.note.nv.cuinfo,"",@"SHT_NOTE"
	.sectionflags	@"SHF_NOTE_NV_CUINFO"
        /*0018*/ 	.short	0x0002
        /*001a*/ 	.short	0x0064
        /*001c*/ 	.short	0x0082
	.zero		2


//--------------------- .nv.info                  --------------------------
	.section	.nv.info,"",@"SHT_CUDA_INFO"
	.align	4


	//----- nvinfo : EIATTR_REGCOUNT
	.align		4
        /*0000*/ 	.byte	0x04, 0x2f
        /*0002*/ 	.short	(.L_1 - .L_0)
	.align		4
.L_0:
        /*0004*/ 	.word	index@(_Z6solverPKiPfS1_ii)
        /*0008*/ 	.word	0x0000000e


	//----- nvinfo : EIATTR_FRAME_SIZE
	.align		4
.L_1:
        /*000c*/ 	.byte	0x04, 0x11
        /*000e*/ 	.short	(.L_3 - .L_2)
	.align		4
.L_2:
        /*0010*/ 	.word	index@(_Z6solverPKiPfS1_ii)
        /*0014*/ 	.word	0x00000000


	//----- nvinfo : EIATTR_MIN_STACK_SIZE
	.align		4
.L_3:
        /*0018*/ 	.byte	0x04, 0x12
        /*001a*/ 	.short	(.L_5 - .L_4)
	.align		4
.L_4:
        /*001c*/ 	.word	index@(_Z6solverPKiPfS1_ii)
        /*0020*/ 	.word	0x00000000
.L_5:


//--------------------- .nv.compat                --------------------------
	.section	.nv.compat,"",@"SHT_CUDA_COMPAT_INFO"
	.align	4
        /*0000*/ 	.byte	0x02, 0x09, 0x00, 0x00, 0x02, 0x02, 0x01, 0x00, 0x02, 0x05, 0x05, 0x00, 0x03, 0x07, 0x01, 0x01
        /*0010*/ 	.byte	0x02, 0x03, 0x00, 0x00, 0x02, 0x06, 0x01, 0x00, 0x04, 0x0b, 0x08, 0x00, 0x09, 0x00, 0x00, 0x00
        /*0020*/ 	.byte	0x00, 0x00, 0x00, 0x00


//--------------------- .nv.info._Z6solverPKiPfS1_ii --------------------------
	.section	.nv.info._Z6solverPKiPfS1_ii,"",@"SHT_CUDA_INFO"
	.sectionflags	@""
	.align	4


	//----- nvinfo : EIATTR_CUDA_API_VERSION
	.align		4
        /*0000*/ 	.byte	0x04, 0x37
        /*0002*/ 	.short	(.L_7 - .L_6)
.L_6:
        /*0004*/ 	.word	0x00000082


	//----- nvinfo : EIATTR_KPARAM_INFO
	.align		4
.L_7:
        /*0008*/ 	.byte	0x04, 0x17
        /*000a*/ 	.short	(.L_9 - .L_8)
.L_8:
        /*000c*/ 	.word	0x00000000
        /*0010*/ 	.short	0x0004
        /*0012*/ 	.short	0x001c
        /*0014*/ 	.byte	0x00, 0xf0, 0x11, 0x00


	//----- nvinfo : EIATTR_KPARAM_INFO
	.align		4
.L_9:
        /*0018*/ 	.byte	0x04, 0x17
        /*001a*/ 	.short	(.L_11 - .L_10)
.L_10:
        /*001c*/ 	.word	0x00000000
        /*0020*/ 	.short	0x0003
        /*0022*/ 	.short	0x0018
        /*0024*/ 	.byte	0x00, 0xf0, 0x11, 0x00


	//----- nvinfo : EIATTR_KPARAM_INFO
	.align		4
.L_11:
        /*0028*/ 	.byte	0x04, 0x17
        /*002a*/ 	.short	(.L_13 - .L_12)
.L_12:
        /*002c*/ 	.word	0x00000000
        /*0030*/ 	.short	0x0002
        /*0032*/ 	.short	0x0010
        /*0034*/ 	.byte	0x00, 0xf5, 0x21, 0x00


	//----- nvinfo : EIATTR_KPARAM_INFO
	.align		4
.L_13:
        /*0038*/ 	.byte	0x04, 0x17
        /*003a*/ 	.short	(.L_15 - .L_14)
.L_14:
        /*003c*/ 	.word	0x00000000
        /*0040*/ 	.short	0x0001
        /*0042*/ 	.short	0x0008
        /*0044*/ 	.byte	0x00, 0xf5, 0x21, 0x00


	//----- nvinfo : EIATTR_KPARAM_INFO
	.align		4
.L_15:
        /*0048*/ 	.byte	0x04, 0x17
        /*004a*/ 	.short	(.L_17 - .L_16)
.L_16:
        /*004c*/ 	.word	0x00000000
        /*0050*/ 	.short	0x0000
        /*0052*/ 	.short	0x0000
        /*0054*/ 	.byte	0x00, 0xf5, 0x21, 0x00


	//----- nvinfo : EIATTR_SPARSE_MMA_MASK
	.align		4
.L_17:
        /*0058*/ 	.byte	0x03, 0x50
        /*005a*/ 	.short	0x0000


	//----- nvinfo : EIATTR_MAXREG_COUNT
	.align		4
        /*005c*/ 	.byte	0x03, 0x1b
        /*005e*/ 	.short	0x00ff


	//----- nvinfo : EIATTR_MERCURY_ISA_VERSION
	.align		4
        /*0060*/ 	.byte	0x03, 0x5f
        /*0062*/ 	.short	0x0101


	//----- nvinfo : EIATTR_VRC_CTA_INIT_COUNT
	.align		4
        /*0064*/ 	.byte	0x02, 0x4a
	.zero		1
	.zero		1


	//----- nvinfo : EIATTR_EXIT_INSTR_OFFSETS
	.align		4
        /*0068*/ 	.byte	0x04, 0x1c
        /*006a*/ 	.short	(.L_19 - .L_18)


	//   ....[0]....
.L_18:
        /*006c*/ 	.word	0x000001c0


	//----- nvinfo : EIATTR_CBANK_PARAM_SIZE
	.align		4
.L_19:
        /*0070*/ 	.byte	0x03, 0x19
        /*0072*/ 	.short	0x0020


	//----- nvinfo : EIATTR_PARAM_CBANK
	.align		4
        /*0074*/ 	.byte	0x04, 0x0a
        /*0076*/ 	.short	(.L_21 - .L_20)
	.align		4
.L_20:
        /*0078*/ 	.word	index@(.nv.constant0._Z6solverPKiPfS1_ii)
        /*007c*/ 	.short	0x0380
        /*007e*/ 	.short	0x0020


	//----- nvinfo : EIATTR_SW_WAR
	.align		4
.L_21:
        /*0080*/ 	.byte	0x04, 0x36
        /*0082*/ 	.short	(.L_23 - .L_22)
.L_22:
        /*0084*/ 	.word	0x00000008
.L_23:


//--------------------- .nv.callgraph             --------------------------
	.section	.nv.callgraph,"",@"SHT_CUDA_CALLGRAPH"
	.align	4
	.sectionentsize	8
	.align		4
        /*0000*/ 	.word	0x00000000
	.align		4
        /*0004*/ 	.word	0xffffffff
	.align		4
        /*0008*/ 	.word	0x00000000
	.align		4
        /*000c*/ 	.word	0xfffffffe
	.align		4
        /*0010*/ 	.word	0x00000000
	.align		4
        /*0014*/ 	.word	0xfffffffd
	.align		4
        /*0018*/ 	.word	0x00000000
	.align		4
        /*001c*/ 	.word	0xfffffffc


//--------------------- .text._Z6solverPKiPfS1_ii --------------------------
	.section	.text._Z6solverPKiPfS1_ii,"ax",@progbits
	.align	128
        .global         _Z6solverPKiPfS1_ii
        .type           _Z6solverPKiPfS1_ii,@function
        .size           _Z6solverPKiPfS1_ii,(.L_x_1 - _Z6solverPKiPfS1_ii)
        .other          _Z6solverPKiPfS1_ii,@"STO_CUDA_ENTRY STV_DEFAULT"
_Z6solverPKiPfS1_ii:
.text._Z6solverPKiPfS1_ii:
[----:B------:R-:W-:Y:S01]  /*0000*/  LDC R1, c[0x0][0x37c] ;  /* 0x0000df00ff017b82 */ /* 0x000fe20000000800 */
[----:B------:R-:W0:Y:S07]  /*0010*/  S2R R0, SR_TID.X ;  /* 0x0000000000007919 */ /* 0x000e2e0000002100 */
[----:B------:R-:W0:Y:S01]  /*0020*/  S2UR UR6, SR_CTAID.X ;  /* 0x00000000000679c3 */ /* 0x000e220000002500 */
[----:B------:R-:W1:Y:S01]  /*0030*/  LDCU UR8, c[0x0][0x398] ;  /* 0x00007300ff0877ac */ /* 0x000e620008000800 */
[----:B------:R-:W2:Y:S01]  /*0040*/  S2R R9, SR_TID.Y ;  /* 0x0000000000097919 */ /* 0x000ea20000002200 */
[----:B------:R-:W3:Y:S05]  /*0050*/  LDCU.64 UR4, c[0x0][0x358] ;  /* 0x00006b00ff0477ac */ /* 0x000eea0008000a00 */
[----:B------:R-:W0:Y:S08]  /*0060*/  LDC R7, c[0x0][0x360] ;  /* 0x0000d800ff077b82 */ /* 0x000e300000000800 */
[----:B------:R-:W2:Y:S08]  /*0070*/  S2UR UR7, SR_CTAID.Y ;  /* 0x00000000000779c3 */ /* 0x000eb00000002600 */
[----:B------:R-:W2:Y:S08]  /*0080*/  LDC R6, c[0x0][0x364] ;  /* 0x0000d900ff067b82 */ /* 0x000eb00000000800 */
[----:B------:R-:W4:Y:S01]  /*0090*/  LDC.64 R2, c[0x0][0x380] ;  /* 0x0000e000ff027b82 */ /* 0x000f220000000a00 */
[----:B0-----:R-:W-:-:S07]  /*00a0*/  IMAD R7, R7, UR6, R0 ;  /* 0x0000000607077c24 */ /* 0x001fce000f8e0200 */
[----:B------:R-:W0:Y:S01]  /*00b0*/  LDC.64 R4, c[0x0][0x390] ;  /* 0x0000e400ff047b82 */ /* 0x000e220000000a00 */
[----:B--2---:R-:W-:-:S04]  /*00c0*/  IMAD R0, R6, UR7, R9 ;  /* 0x0000000706007c24 */ /* 0x004fc8000f8e0209 */
[----:B-1----:R-:W-:-:S04]  /*00d0*/  IMAD R9, R0, UR8, R7 ;  /* 0x0000000800097c24 */ /* 0x002fc8000f8e0207 */
[----:B----4-:R-:W-:-:S05]  /*00e0*/  IMAD.WIDE R2, R9, 0x4, R2 ;  /* 0x0000000409027825 */ /* 0x010fca00078e0202 */
[----:B---3--:R-:W2:Y:S01]  /*00f0*/  LDG.E R8, desc[UR4][R2.64] ;  /* 0x0000000402087981 */ /* 0x008ea2000c1e1900 */
[----:B0-----:R-:W-:Y:S02]  /*0100*/  IMAD.WIDE R4, R7, 0x4, R4 ;  /* 0x0000000407047825 */ /* 0x001fe400078e0204 */
[----:B------:R-:W0:Y:S03]  /*0110*/  LDC.64 R6, c[0x0][0x388] ;  /* 0x0000e200ff067b82 */ /* 0x000e260000000a00 */
[----:B------:R-:W3:Y:S01]  /*0120*/  LDG.E R9, desc[UR4][R4.64] ;  /* 0x0000000404097981 */ /* 0x000ee2000c1e1900 */
[----:B0-----:R-:W-:Y:S01]  /*0130*/  IMAD.WIDE.U32 R6, R0, 0x4, R6 ;  /* 0x0000000400067825 */ /* 0x001fe200078e0006 */
[----:B--2---:R-:W-:-:S05]  /*0140*/  I2FP.F32.S32 R8, R8 ;  /* 0x0000000800087245 */ /* 0x004fca0000201400 */
[----:B---3--:R-:W-:-:S05]  /*0150*/  FADD R9, R8, R9 ;  /* 0x0000000908097221 */ /* 0x008fca0000000000 */
[----:B------:R-:W-:Y:S04]  /*0160*/  STG.E desc[UR4][R4.64], R9 ;  /* 0x0000000904007986 */ /* 0x000fe8000c101904 */
[----:B------:R-:W2:Y:S04]  /*0170*/  LDG.E R0, desc[UR4][R2.64] ;  /* 0x0000000402007981 */ /* 0x000ea8000c1e1900 */
[----:B------:R-:W3:Y:S01]  /*0180*/  LDG.E R11, desc[UR4][R6.64] ;  /* 0x00000004060b7981 */ /* 0x000ee2000c1e1900 */
[----:B--2---:R-:W-:-:S05]  /*0190*/  I2FP.F32.S32 R0, R0 ;  /* 0x0000000000007245 */ /* 0x004fca0000201400 */
[----:B---3--:R-:W-:-:S05]  /*01a0*/  FADD R11, R0, R11 ;  /* 0x0000000b000b7221 */ /* 0x008fca0000000000 */
[----:B------:R-:W-:Y:S01]  /*01b0*/  STG.E desc[UR4][R6.64], R11 ;  /* 0x0000000b06007986 */ /* 0x000fe2000c101904 */
[----:B------:R-:W-:Y:S05]  /*01c0*/  EXIT ;  /* 0x000000000000794d */ /* 0x000fea0003800000 */
.L_x_0:
[----:B------:R-:W-:-:S00]  /*01d0*/  BRA `(.L_x_0) ;  /* 0xfffffffc00fc7947 */ /* 0x000fc0000383ffff */
[----:B------:R-:W-:-:S00]  /*01e0*/  NOP ;  /* 0x0000000000007918 */ /* 0x000fc00000000000 */
        /* <DEDUP_REMOVED lines=9> */
.L_x_1:


//--------------------- .nv.shared.reserved.0     --------------------------
	.section	.nv.shared.reserved.0,"aw",@nobits
	.weak		__nv_reservedSMEM_offset_0_alias
	.size		__nv_reservedSMEM_offset_0_alias, 0, 64
	.other		__nv_reservedSMEM_offset_0_alias,@"STO_CUDA_RESERVED_SHARED STV_DEFAULT"
__nv_reservedSMEM_offset_0_alias:
	.zero		0
	.zero		64


//--------------------- .nv.constant0._Z6solverPKiPfS1_ii --------------------------
	.section	.nv.constant0._Z6solverPKiPfS1_ii,"a",@progbits
	.sectionflags	@""
	.align	4
.nv.constant0._Z6solverPKiPfS1_ii:
	.zero		928


//--------------------- SYMBOLS --------------------------

	.type		.nv.reservedSmem.offset0,@object
	.size		.nv.reservedSmem.offset0,0x4
